	.headerflags	@"EF_CUDA_TEXMODE_UNIFIED EF_CUDA_64BIT_ADDRESS EF_CUDA_ACCELERATORS EF_CUDA_SM90 EF_CUDA_VIRTUAL_SM(EF_CUDA_SM90)"
	.elftype	@"ET_EXEC"


//--------------------- .nv.info                  --------------------------
	.section	.nv.info,"",@"SHT_CUDA_INFO"
	.align	4


	//----- nvinfo : EIATTR_REGCOUNT
	.align		4
        /*0000*/ 	.byte	0x04, 0x2f
        /*0002*/ 	.short	(.L_1 - .L_0)
	.align		4
.L_0:
        /*0004*/ 	.word	index@(triton_poi_fused_convolution_11)
        /*0008*/ 	.word	0x0000000c


	//----- nvinfo : EIATTR_MIN_STACK_SIZE
	.align		4
.L_1:
        /*000c*/ 	.byte	0x04, 0x12
        /*000e*/ 	.short	(.L_3 - .L_2)
	.align		4
.L_2:
        /*0010*/ 	.word	index@(triton_poi_fused_convolution_11)
        /*0014*/ 	.word	0x00000000


	//----- nvinfo : EIATTR_FRAME_SIZE
	.align		4
.L_3:
        /*0018*/ 	.byte	0x04, 0x11
        /*001a*/ 	.short	(.L_5 - .L_4)
	.align		4
.L_4:
        /*001c*/ 	.word	index@(triton_poi_fused_convolution_11)
        /*0020*/ 	.word	0x00000000


	//----- nvinfo : EIATTR_MIN_STACK_SIZE
	.align		4
.L_5:
        /*0024*/ 	.byte	0x04, 0x12
        /*0026*/ 	.short	(.L_7 - .L_6)
	.align		4
.L_6:
        /*0028*/ 	.word	index@(triton_poi_fused_convolution_11)
        /*002c*/ 	.word	0x00000000
.L_7:


//--------------------- .nv.info.triton_poi_fused_convolution_11 --------------------------
	.section	.nv.info.triton_poi_fused_convolution_11,"",@"SHT_CUDA_INFO"
	.sectionflags	@""
	.align	4


	//----- nvinfo : EIATTR_CUDA_API_VERSION
	.align		4
        /*0000*/ 	.byte	0x04, 0x37
        /*0002*/ 	.short	(.L_9 - .L_8)
.L_8:
        /*0004*/ 	.word	0x0000007c


	//----- nvinfo : EIATTR_KPARAM_INFO
	.align		4
.L_9:
        /*0008*/ 	.byte	0x04, 0x17
        /*000a*/ 	.short	(.L_11 - .L_10)
.L_10:
        /*000c*/ 	.word	0x00000000
        /*0010*/ 	.short	0x0002
        /*0012*/ 	.short	0x0010
        /*0014*/ 	.byte	0x00, 0xf0, 0x11, 0x00


	//----- nvinfo : EIATTR_KPARAM_INFO
	.align		4
.L_11:
        /*0018*/ 	.byte	0x04, 0x17
        /*001a*/ 	.short	(.L_13 - .L_12)
.L_12:
        /*001c*/ 	.word	0x00000000
        /*0020*/ 	.short	0x0001
        /*0022*/ 	.short	0x0008
        /*0024*/ 	.byte	0x00, 0xf4, 0x21, 0x00


	//----- nvinfo : EIATTR_KPARAM_INFO
	.align		4
.L_13:
        /*0028*/ 	.byte	0x04, 0x17
        /*002a*/ 	.short	(.L_15 - .L_14)
.L_14:
        /*002c*/ 	.word	0x00000000
        /*0030*/ 	.short	0x0000
        /*0032*/ 	.short	0x0000
        /*0034*/ 	.byte	0x00, 0xf4, 0x21, 0x00


	//----- nvinfo : EIATTR_SPARSE_MMA_MASK
	.align		4
.L_15:
        /*0038*/ 	.byte	0x03, 0x50
        /*003a*/ 	.short	0x0000


	//----- nvinfo : EIATTR_MAXREG_COUNT
	.align		4
        /*003c*/ 	.byte	0x03, 0x1b
        /*003e*/ 	.short	0x00ff


	//----- nvinfo : EIATTR_EXIT_INSTR_OFFSETS
	.align		4
        /*0040*/ 	.byte	0x04, 0x1c
        /*0042*/ 	.short	(.L_17 - .L_16)


	//   ....[0]....
.L_16:
        /*0044*/ 	.word	0x000001b0


	//   ....[1]....
        /*0048*/ 	.word	0x000001d0


	//----- nvinfo : EIATTR_REQNTID
	.align		4
.L_17:
        /*004c*/ 	.byte	0x04, 0x10
        /*004e*/ 	.short	(.L_19 - .L_18)
.L_18:
        /*0050*/ 	.word	0x00000080
        /*0054*/ 	.word	0x00000001
        /*0058*/ 	.word	0x00000001


	//----- nvinfo : EIATTR_CBANK_PARAM_SIZE
	.align		4
.L_19:
        /*005c*/ 	.byte	0x03, 0x19
        /*005e*/ 	.short	0x0014


	//----- nvinfo : EIATTR_PARAM_CBANK
	.align		4
        /*0060*/ 	.byte	0x04, 0x0a
        /*0062*/ 	.short	(.L_21 - .L_20)
	.align		4
.L_20:
        /*0064*/ 	.word	index@(.nv.constant0.triton_poi_fused_convolution_11)
        /*0068*/ 	.short	0x0210
        /*006a*/ 	.short	0x0014


	//----- nvinfo : EIATTR_SW_WAR
	.align		4
.L_21:
        /*006c*/ 	.byte	0x04, 0x36
        /*006e*/ 	.short	(.L_23 - .L_22)
.L_22:
        /*0070*/ 	.word	0x00000008
.L_23:


//--------------------- .nv.callgraph             --------------------------
	.section	.nv.callgraph,"",@"SHT_CUDA_CALLGRAPH"
	.align	4
	.sectionentsize	8
	.align		4
        /*0000*/ 	.word	0x00000000
	.align		4
        /*0004*/ 	.word	0xffffffff
	.align		4
        /*0008*/ 	.word	0x00000000
	.align		4
        /*000c*/ 	.word	0xfffffffe
	.align		4
        /*0010*/ 	.word	0x00000000
	.align		4
        /*0014*/ 	.word	0xfffffffd
	.align		4
        /*0018*/ 	.word	0x00000000
	.align		4
        /*001c*/ 	.word	0xfffffffc


//--------------------- .text.triton_poi_fused_convolution_11 --------------------------
	.section	.text.triton_poi_fused_convolution_11,"ax",@progbits
	.align	128
        .global         triton_poi_fused_convolution_11
        .type           triton_poi_fused_convolution_11,@function
        .size           triton_poi_fused_convolution_11,(.L_x_1 - triton_poi_fused_convolution_11)
        .other          triton_poi_fused_convolution_11,@"STO_CUDA_ENTRY STV_DEFAULT"
triton_poi_fused_convolution_11:
.text.triton_poi_fused_convolution_11:
[----:B------:R-:W0:Y:S02]  /*0000*/  LDC R1, c[0x0][0x28] ;  /* 0x00000a00ff017b82 */ /* 0x000e240000000800 */
[----:B------:R-:W1:Y:S01]  /*0010*/  S2R R0, SR_TID.X ;  /* 0x0000000000007919 */ /* 0x000e620000002100 */
[----:B------:R-:W2:Y:S01]  /*0020*/  LDC.64 R2, c[0x0][0x210] ;  /* 0x00008400ff027b82 */ /* 0x000ea20000000a00 */
[----:B------:R-:W-:Y:S01]  /*0030*/  ULDC.64 UR4, c[0x0][0x208] ;  /* 0x0000820000047ab9 */ /* 0x000fe20000000a00 */
[----:B------:R-:W3:Y:S06]  /*0040*/  S2R R7, SR_CTAID.X ;  /* 0x0000000000077919 */ /* 0x000eec0000002500 */
[----:B------:R-:W4:Y:S01]  /*0050*/  LDC.64 R4, c[0x0][0x218] ;  /* 0x00008600ff047b82 */ /* 0x000f220000000a00 */
[----:B-1----:R-:W-:Y:S01]  /*0060*/  IMAD.SHL.U32 R0, R0, 0x2, RZ ;  /* 0x0000000200007824 */ /* 0x002fe200078e00ff */
[----:B---3--:R-:W-:-:S04]  /*0070*/  SHF.R.S32.HI R6, RZ, 0x17, R7 ;  /* 0x00000017ff067819 */ /* 0x008fc80000011407 */
[----:B------:R-:W-:Y:S02]  /*0080*/  LOP3.LUT R0, R0, 0xfe, RZ, 0xc0, !PT ;  /* 0x000000fe00007812 */ /* 0x000fe400078ec0ff */
[----:B------:R-:W-:-:S03]  /*0090*/  SGXT R6, R6, 0x1 ;  /* 0x000000010606781a */ /* 0x000fc60000000200 */
[----:B------:R-:W-:-:S04]  /*00a0*/  IMAD R7, R7, 0x100, R0 ;  /* 0x0000010007077824 */ /* 0x000fc800078e0200 */
[C---:B--2---:R-:W-:Y:S01]  /*00b0*/  IMAD.WIDE R2, R7.reuse, 0x4, R2 ;  /* 0x0000000407027825 */ /* 0x044fe200078e0202 */
[----:B------:R-:W-:Y:S02]  /*00c0*/  LEA.HI R6, R6, R7, RZ, 0x4 ;  /* 0x0000000706067211 */ /* 0x000fe400078f20ff */
[----:B------:R-:W-:Y:S02]  /*00d0*/  ISETP.GE.AND P0, PT, R7, 0x100, PT ;  /* 0x000001000700780c */ /* 0x000fe40003f06270 */
[----:B------:R-:W-:-:S04]  /*00e0*/  SHF.R.S32.HI R6, RZ, 0x4, R6 ;  /* 0x00000004ff067819 */ /* 0x000fc80000011406 */
[----:B------:R-:W-:-:S04]  /*00f0*/  LEA.HI R0, R6, R6, RZ, 0x2 ;  /* 0x0000000606007211 */ /* 0x000fc800078f10ff */
[----:B------:R-:W-:Y:S01]  /*0100*/  LOP3.LUT R9, R0, 0xfffffffc, RZ, 0xc0, !PT ;  /* 0xfffffffc00097812 */ /* 0x000fe200078ec0ff */
[----:B------:R-:W-:-:S04]  /*0110*/  IMAD.MOV.U32 R0, RZ, RZ, RZ ;  /* 0x000000ffff007224 */ /* 0x000fc800078e00ff */
[----:B------:R-:W-:Y:S01]  /*0120*/  IMAD.IADD R9, R6, 0x1, -R9 ;  /* 0x0000000106097824 */ /* 0x000fe200078e0a09 */
[----:B------:R-:W-:-:S03]  /*0130*/  CS2R R6, SRZ ;  /* 0x0000000000067805 */ /* 0x000fc6000001ff00 */
[----:B----4-:R-:W-:-:S03]  /*0140*/  IMAD.WIDE R4, R9, 0x4, R4 ;  /* 0x0000000409047825 */ /* 0x010fc600078e0204 */
[----:B------:R-:W2:Y:S01]  /*0150*/  @!P0 LDG.E.64 R6, desc[UR4][R2.64] ;  /* 0x0000000402068981 */ /* 0x000ea2000c1e1b00 */
[----:B------:R-:W-:-:S03]  /*0160*/  IMAD.MOV.U32 R9, RZ, RZ, RZ ;  /* 0x000000ffff097224 */ /* 0x000fc600078e00ff */
[----:B------:R-:W2:Y:S04]  /*0170*/  @!P0 LDG.E.EL R0, desc[UR4][R4.64] ;  /* 0x0000000404008981 */ /* 0x000ea8000c2e1900 */
[----:B------:R-:W3:Y:S01]  /*0180*/  @!P0 LDG.E.EL R9, desc[UR4][R4.64] ;  /* 0x0000000404098981 */ /* 0x000ee2000c2e1900 */
[----:B--2---:R-:W-:Y:S01]  /*0190*/  FADD R7, R0, R7 ;  /* 0x0000000700077221 */ /* 0x004fe20000000000 */
[----:B---3--:R-:W-:Y:S01]  /*01a0*/  FADD R6, R9, R6 ;  /* 0x0000000609067221 */ /* 0x008fe20000000000 */
[----:B------:R-:W-:Y:S06]  /*01b0*/  @P0 EXIT ;  /* 0x000000000000094d */ /* 0x000fec0003800000 */
[----:B------:R-:W-:Y:S01]  /*01c0*/  STG.E.64 desc[UR4][R2.64], R6 ;  /* 0x0000000602007986 */ /* 0x000fe2000c101b04 */
[----:B------:R-:W-:Y:S05]  /*01d0*/  EXIT ;  /* 0x000000000000794d */ /* 0x000fea0003800000 */
.L_x_0:
[----:B------:R-:W-:-:S00]  /*01e0*/  BRA `(.L_x_0) ;  /* 0xfffffffc00fc7947 */ /* 0x000fc0000383ffff */
[----:B------:R-:W-:-:S00]  /*01f0*/  NOP ;  /* 0x0000000000007918 */ /* 0x000fc00000000000 */
        /* <DEDUP_REMOVED lines=8> */
.L_x_1:


//--------------------- .nv.constant0.triton_poi_fused_convolution_11 --------------------------
	.section	.nv.constant0.triton_poi_fused_convolution_11,"a",@progbits
	.sectionflags	@""
	.align	4
.nv.constant0.triton_poi_fused_convolution_11:
	.zero		548
